	.headerflags	@"EF_CUDA_TEXMODE_UNIFIED EF_CUDA_64BIT_ADDRESS EF_CUDA_ACCELERATORS EF_CUDA_SM90 EF_CUDA_VIRTUAL_SM(EF_CUDA_SM90)"
	.elftype	@"ET_EXEC"


//--------------------- .nv.info                  --------------------------
	.section	.nv.info,"",@"SHT_CUDA_INFO"
	.align	4


	//----- nvinfo : EIATTR_REGCOUNT
	.align		4
        /*0000*/ 	.byte	0x04, 0x2f
        /*0002*/ 	.short	(.L_1 - .L_0)
	.align		4
.L_0:
        /*0004*/ 	.word	index@(triton_poi_fused_0)
        /*0008*/ 	.word	0x0000001e


	//----- nvinfo : EIATTR_MIN_STACK_SIZE
	.align		4
.L_1:
        /*000c*/ 	.byte	0x04, 0x12
        /*000e*/ 	.short	(.L_3 - .L_2)
	.align		4
.L_2:
        /*0010*/ 	.word	index@(triton_poi_fused_0)
        /*0014*/ 	.word	0x00000000


	//----- nvinfo : EIATTR_FRAME_SIZE
	.align		4
.L_3:
        /*0018*/ 	.byte	0x04, 0x11
        /*001a*/ 	.short	(.L_5 - .L_4)
	.align		4
.L_4:
        /*001c*/ 	.word	index@(triton_poi_fused_0)
        /*0020*/ 	.word	0x00000000


	//----- nvinfo : EIATTR_MIN_STACK_SIZE
	.align		4
.L_5:
        /*0024*/ 	.byte	0x04, 0x12
        /*0026*/ 	.short	(.L_7 - .L_6)
	.align		4
.L_6:
        /*0028*/ 	.word	index@(triton_poi_fused_0)
        /*002c*/ 	.word	0x00000000
.L_7:


//--------------------- .nv.info.triton_poi_fused_0 --------------------------
	.section	.nv.info.triton_poi_fused_0,"",@"SHT_CUDA_INFO"
	.sectionflags	@""
	.align	4


	//----- nvinfo : EIATTR_CUDA_API_VERSION
	.align		4
        /*0000*/ 	.byte	0x04, 0x37
        /*0002*/ 	.short	(.L_9 - .L_8)
.L_8:
        /*0004*/ 	.word	0x0000007c


	//----- nvinfo : EIATTR_KPARAM_INFO
	.align		4
.L_9:
        /*0008*/ 	.byte	0x04, 0x17
        /*000a*/ 	.short	(.L_11 - .L_10)
.L_10:
        /*000c*/ 	.word	0x00000000
        /*0010*/ 	.short	0x0003
        /*0012*/ 	.short	0x0014
        /*0014*/ 	.byte	0x00, 0xf0, 0x11, 0x00


	//----- nvinfo : EIATTR_KPARAM_INFO
	.align		4
.L_11:
        /*0018*/ 	.byte	0x04, 0x17
        /*001a*/ 	.short	(.L_13 - .L_12)
.L_12:
        /*001c*/ 	.word	0x00000000
        /*0020*/ 	.short	0x0002
        /*0022*/ 	.short	0x0010
        /*0024*/ 	.byte	0x00, 0xf0, 0x11, 0x00


	//----- nvinfo : EIATTR_KPARAM_INFO
	.align		4
.L_13:
        /*0028*/ 	.byte	0x04, 0x17
        /*002a*/ 	.short	(.L_15 - .L_14)
.L_14:
        /*002c*/ 	.word	0x00000000
        /*0030*/ 	.short	0x0001
        /*0032*/ 	.short	0x0008
        /*0034*/ 	.byte	0x00, 0xf4, 0x21, 0x00


	//----- nvinfo : EIATTR_KPARAM_INFO
	.align		4
.L_15:
        /*0038*/ 	.byte	0x04, 0x17
        /*003a*/ 	.short	(.L_17 - .L_16)
.L_16:
        /*003c*/ 	.word	0x00000000
        /*0040*/ 	.short	0x0000
        /*0042*/ 	.short	0x0000
        /*0044*/ 	.byte	0x00, 0xf4, 0x21, 0x00


	//----- nvinfo : EIATTR_SPARSE_MMA_MASK
	.align		4
.L_17:
        /*0048*/ 	.byte	0x03, 0x50
        /*004a*/ 	.short	0x0000


	//----- nvinfo : EIATTR_MAXREG_COUNT
	.align		4
        /*004c*/ 	.byte	0x03, 0x1b
        /*004e*/ 	.short	0x00ff


	//----- nvinfo : EIATTR_EXIT_INSTR_OFFSETS
	.align		4
        /*0050*/ 	.byte	0x04, 0x1c
        /*0052*/ 	.short	(.L_19 - .L_18)


	//   ....[0]....
.L_18:
        /*0054*/ 	.word	0x00000660


	//   ....[1]....
        /*0058*/ 	.word	0x000006b0


	//----- nvinfo : EIATTR_REQNTID
	.align		4
.L_19:
        /*005c*/ 	.byte	0x04, 0x10
        /*005e*/ 	.short	(.L_21 - .L_20)
.L_20:
        /*0060*/ 	.word	0x00000080
        /*0064*/ 	.word	0x00000001
        /*0068*/ 	.word	0x00000001


	//----- nvinfo : EIATTR_CBANK_PARAM_SIZE
	.align		4
.L_21:
        /*006c*/ 	.byte	0x03, 0x19
        /*006e*/ 	.short	0x0018


	//----- nvinfo : EIATTR_PARAM_CBANK
	.align		4
        /*0070*/ 	.byte	0x04, 0x0a
        /*0072*/ 	.short	(.L_23 - .L_22)
	.align		4
.L_22:
        /*0074*/ 	.word	index@(.nv.constant0.triton_poi_fused_0)
        /*0078*/ 	.short	0x0210
        /*007a*/ 	.short	0x0018


	//----- nvinfo : EIATTR_SW_WAR
	.align		4
.L_23:
        /*007c*/ 	.byte	0x04, 0x36
        /*007e*/ 	.short	(.L_25 - .L_24)
.L_24:
        /*0080*/ 	.word	0x00000008
.L_25:


//--------------------- .nv.callgraph             --------------------------
	.section	.nv.callgraph,"",@"SHT_CUDA_CALLGRAPH"
	.align	4
	.sectionentsize	8
	.align		4
        /*0000*/ 	.word	0x00000000
	.align		4
        /*0004*/ 	.word	0xffffffff
	.align		4
        /*0008*/ 	.word	0x00000000
	.align		4
        /*000c*/ 	.word	0xfffffffe
	.align		4
        /*0010*/ 	.word	0x00000000
	.align		4
        /*0014*/ 	.word	0xfffffffd
	.align		4
        /*0018*/ 	.word	0x00000000
	.align		4
        /*001c*/ 	.word	0xfffffffc


//--------------------- .text.triton_poi_fused_0  --------------------------
	.section	.text.triton_poi_fused_0,"ax",@progbits
	.sectionflags	@"SHF_BARRIERS=1"
	.align	128
        .global         triton_poi_fused_0
        .type           triton_poi_fused_0,@function
        .size           triton_poi_fused_0,(.L_x_1 - triton_poi_fused_0)
        .other          triton_poi_fused_0,@"STO_CUDA_ENTRY STV_DEFAULT"
triton_poi_fused_0:
.text.triton_poi_fused_0:
[----:B------:R-:W0:Y:S01]  /*0000*/  LDC R1, c[0x0][0x28] ;  /* 0x00000a00ff017b82 */ /* 0x000e220000000800 */
[----:B------:R-:W1:Y:S07]  /*0010*/  S2R R17, SR_CTAID.X ;  /* 0x0000000000117919 */ /* 0x000e6e0000002500 */
[----:B------:R-:W2:Y:S01]  /*0020*/  LDC.64 R14, c[0x0][0x210] ;  /* 0x00008400ff0e7b82 */ /* 0x000ea20000000a00 */
[----:B------:R-:W-:Y:S01]  /*0030*/  IMAD.MOV.U32 R18, RZ, RZ, RZ ;  /* 0x000000ffff127224 */ /* 0x000fe200078e00ff */
[----:B------:R-:W-:Y:S01]  /*0040*/  ULDC.64 UR6, c[0x0][0x208] ;  /* 0x0000820000067ab9 */ /* 0x000fe20000000a00 */
[----:B------:R-:W3:Y:S01]  /*0050*/  S2R R0, SR_TID.X ;  /* 0x0000000000007919 */ /* 0x000ee20000002100 */
[----:B------:R-:W4:Y:S01]  /*0060*/  S2R R16, SR_CTAID.Y ;  /* 0x0000000000107919 */ /* 0x000f220000002600 */
[----:B-1----:R-:W-:Y:S01]  /*0070*/  IMAD.SHL.U32 R17, R17, 0x10, RZ ;  /* 0x0000001011117824 */ /* 0x002fe200078e00ff */
[----:B---3--:R-:W-:-:S04]  /*0080*/  SHF.R.U32.HI R19, RZ, 0x4, R0 ;  /* 0x00000004ff137819 */ /* 0x008fc80000011600 */
[----:B------:R-:W-:Y:S01]  /*0090*/  LOP3.LUT R4, R17, 0xf, R0, 0xf8, !PT ;  /* 0x0000000f11047812 */ /* 0x000fe200078ef800 */
[----:B----4-:R-:W-:Y:S01]  /*00a0*/  IMAD.SHL.U32 R16, R16, 0x40, RZ ;  /* 0x0000004010107824 */ /* 0x010fe200078e00ff */
[----:B------:R-:W-:Y:S02]  /*00b0*/  SGXT.U32 R19, R19, 0x3 ;  /* 0x000000031313781a */ /* 0x000fe40000000000 */
[----:B------:R-:W-:Y:S02]  /*00c0*/  ISETP.GE.AND P0, PT, R4, 0x9, PT ;  /* 0x000000090400780c */ /* 0x000fe40003f06270 */
[----:B------:R-:W-:Y:S02]  /*00d0*/  LOP3.LUT R3, R16, 0x8, R19, 0xfe, !PT ;  /* 0x0000000810037812 */ /* 0x000fe400078efe13 */
[----:B------:R-:W-:Y:S02]  /*00e0*/  LOP3.LUT R2, R16, R19, RZ, 0xfc, !PT ;  /* 0x0000001310027212 */ /* 0x000fe400078efcff */
[C---:B------:R-:W-:Y:S01]  /*00f0*/  ISETP.LT.AND P2, PT, R3.reuse, 0x80, !P0 ;  /* 0x000000800300780c */ /* 0x040fe20004741270 */
[--C-:B------:R-:W-:Y:S01]  /*0100*/  IMAD R3, R3, 0x9, R4.reuse ;  /* 0x0000000903037824 */ /* 0x100fe200078e0204 */
[----:B------:R-:W-:Y:S01]  /*0110*/  LOP3.LUT R6, R16, 0x10, R19, 0xfe, !PT ;  /* 0x0000001010067812 */ /* 0x000fe200078efe13 */
[----:B------:R-:W-:Y:S01]  /*0120*/  IMAD R5, R2, 0x9, R4 ;  /* 0x0000000902057824 */ /* 0x000fe200078e0204 */
[----:B------:R-:W-:-:S02]  /*0130*/  LOP3.LUT R7, R16, 0x18, R19, 0xfe, !PT ;  /* 0x0000001810077812 */ /* 0x000fc400078efe13 */
[----:B------:R-:W-:Y:S01]  /*0140*/  ISETP.LT.AND P1, PT, R2, 0x80, !P0 ;  /* 0x000000800200780c */ /* 0x000fe20004721270 */
[----:B--2---:R-:W-:Y:S01]  /*0150*/  IMAD.WIDE R2, R3, 0x4, R14 ;  /* 0x0000000403027825 */ /* 0x004fe200078e020e */
[----:B------:R-:W-:Y:S02]  /*0160*/  ISETP.LT.AND P6, PT, R6, 0x80, !P0 ;  /* 0x000000800600780c */ /* 0x000fe400047c1270 */
[----:B------:R-:W-:Y:S02]  /*0170*/  LOP3.LUT R8, R16, 0x20, R19, 0xfe, !PT ;  /* 0x0000002010087812 */ /* 0x000fe400078efe13 */
[----:B------:R-:W-:Y:S01]  /*0180*/  ISETP.LT.AND P5, PT, R7, 0x80, !P0 ;  /* 0x000000800700780c */ /* 0x000fe200047a1270 */
[----:B------:R1:W2:Y:S01]  /*0190*/  @P2 LDG.E.EL R18, desc[UR6][R2.64] ;  /* 0x0000000602122981 */ /* 0x0002a2000c2e1900 */
[----:B------:R-:W-:Y:S02]  /*01a0*/  LOP3.LUT R4, R16, 0x28, R19, 0xfe, !PT ;  /* 0x0000002810047812 */ /* 0x000fe400078efe13 */
[----:B------:R-:W-:-:S02]  /*01b0*/  LOP3.LUT R6, R16, 0x30, R19, 0xfe, !PT ;  /* 0x0000003010067812 */ /* 0x000fc400078efe13 */
[----:B------:R-:W-:Y:S02]  /*01c0*/  LOP3.LUT R7, R16, 0x38, R19, 0xfe, !PT ;  /* 0x0000003810077812 */ /* 0x000fe400078efe13 */
[----:B------:R-:W-:Y:S02]  /*01d0*/  ISETP.LT.AND P4, PT, R8, 0x80, !P0 ;  /* 0x000000800800780c */ /* 0x000fe40004781270 */
[----:B------:R-:W-:Y:S02]  /*01e0*/  ISETP.LT.AND P3, PT, R4, 0x80, !P0 ;  /* 0x000000800400780c */ /* 0x000fe40004761270 */
[----:B------:R-:W-:Y:S02]  /*01f0*/  ISETP.LT.AND P2, PT, R6, 0x80, !P0 ;  /* 0x000000800600780c */ /* 0x000fe40004741270 */
[----:B------:R-:W-:Y:S01]  /*0200*/  ISETP.LT.AND P0, PT, R7, 0x80, !P0 ;  /* 0x000000800700780c */ /* 0x000fe20004701270 */
[C---:B------:R-:W-:Y:S02]  /*0210*/  VIADD R7, R5.reuse, 0x90 ;  /* 0x0000009005077836 */ /* 0x040fe40000000000 */
[----:B------:R-:W-:-:S02]  /*0220*/  VIADD R9, R5, 0xd8 ;  /* 0x000000d805097836 */ /* 0x000fc40000000000 */
[C---:B------:R-:W-:Y:S02]  /*0230*/  VIADD R11, R5.reuse, 0x120 ;  /* 0x00000120050b7836 */ /* 0x040fe40000000000 */
[C---:B------:R-:W-:Y:S02]  /*0240*/  VIADD R13, R5.reuse, 0x168 ;  /* 0x00000168050d7836 */ /* 0x040fe40000000000 */
[C---:B------:R-:W-:Y:S02]  /*0250*/  VIADD R23, R5.reuse, 0x1b0 ;  /* 0x000001b005177836 */ /* 0x040fe40000000000 */
[C---:B------:R-:W-:Y:S02]  /*0260*/  VIADD R25, R5.reuse, 0x1f8 ;  /* 0x000001f805197836 */ /* 0x040fe40000000000 */
[----:B-1----:R-:W-:-:S04]  /*0270*/  IMAD.WIDE R2, R5, 0x4, R14 ;  /* 0x0000000405027825 */ /* 0x002fc800078e020e */
[----:B------:R-:W-:-:S04]  /*0280*/  IMAD.WIDE R4, R7, 0x4, R14 ;  /* 0x0000000407047825 */ /* 0x000fc800078e020e */
[----:B------:R-:W-:-:S04]  /*0290*/  IMAD.WIDE R6, R9, 0x4, R14 ;  /* 0x0000000409067825 */ /* 0x000fc800078e020e */
[----:B------:R-:W-:Y:S01]  /*02a0*/  IMAD.WIDE R8, R11, 0x4, R14 ;  /* 0x000000040b087825 */ /* 0x000fe200078e020e */
[----:B------:R-:W-:-:S03]  /*02b0*/  CS2R R20, SRZ ;  /* 0x0000000000147805 */ /* 0x000fc6000001ff00 */
[----:B------:R-:W-:-:S03]  /*02c0*/  IMAD.WIDE R10, R13, 0x4, R14 ;  /* 0x000000040d0a7825 */ /* 0x000fc600078e020e */
[----:B------:R-:W3:Y:S01]  /*02d0*/  @P5 LDG.E.EL R20, desc[UR6][R6.64] ;  /* 0x0000000606145981 */ /* 0x000ee2000c2e1900 */
[----:B------:R-:W-:-:S03]  /*02e0*/  IMAD.WIDE R12, R23, 0x4, R14 ;  /* 0x00000004170c7825 */ /* 0x000fc600078e020e */
[----:B------:R-:W4:Y:S01]  /*02f0*/  @P4 LDG.E.EL R21, desc[UR6][R8.64] ;  /* 0x0000000608154981 */ /* 0x000f22000c2e1900 */
[----:B------:R-:W-:Y:S01]  /*0300*/  IMAD.WIDE R14, R25, 0x4, R14 ;  /* 0x00000004190e7825 */ /* 0x000fe200078e020e */
[----:B------:R-:W-:-:S03]  /*0310*/  CS2R R24, SRZ ;  /* 0x0000000000187805 */ /* 0x000fc6000001ff00 */
[----:B------:R-:W-:Y:S02]  /*0320*/  IMAD.MOV.U32 R22, RZ, RZ, RZ ;  /* 0x000000ffff167224 */ /* 0x000fe400078e00ff */
[----:B------:R-:W-:Y:S01]  /*0330*/  IMAD.MOV.U32 R23, RZ, RZ, RZ ;  /* 0x000000ffff177224 */ /* 0x000fe200078e00ff */
[----:B------:R-:W5:Y:S01]  /*0340*/  @P2 LDG.E.EL R24, desc[UR6][R12.64] ;  /* 0x000000060c182981 */ /* 0x000f62000c2e1900 */
[----:B------:R-:W-:-:S03]  /*0350*/  IMAD.MOV.U32 R26, RZ, RZ, RZ ;  /* 0x000000ffff1a7224 */ /* 0x000fc600078e00ff */
[----:B------:R1:W5:Y:S04]  /*0360*/  @P6 LDG.E.EL R22, desc[UR6][R4.64] ;  /* 0x0000000604166981 */ /* 0x000368000c2e1900 */
[----:B------:R1:W5:Y:S04]  /*0370*/  @P3 LDG.E.EL R23, desc[UR6][R10.64] ;  /* 0x000000060a173981 */ /* 0x000368000c2e1900 */
[----:B------:R1:W5:Y:S04]  /*0380*/  @P1 LDG.E.EL R26, desc[UR6][R2.64] ;  /* 0x00000006021a1981 */ /* 0x000368000c2e1900 */
[----:B------:R-:W5:Y:S01]  /*0390*/  @P0 LDG.E.EL R25, desc[UR6][R14.64] ;  /* 0x000000060e190981 */ /* 0x000f62000c2e1900 */
[----:B------:R-:W1:Y:S01]  /*03a0*/  S2R R27, SR_TID.X ;  /* 0x00000000001b7919 */ /* 0x000e620000002100 */
[----:B------:R-:W1:Y:S01]  /*03b0*/  S2UR UR5, SR_CgaCtaId ;  /* 0x00000000000579c3 */ /* 0x000e620000008800 */
[----:B------:R-:W-:-:S02]  /*03c0*/  UMOV UR4, 0x400 ;  /* 0x0000040000047882 */ /* 0x000fc40000000000 */
[----:B-1----:R-:W-:Y:S01]  /*03d0*/  UPRMT UR4, UR5, 0x654, UR4 ;  /* 0x0000065405047896 */ /* 0x002fe20008000004 */
[----:B0-----:R-:W-:Y:S01]  /*03e0*/  IMAD.SHL.U32 R4, R27, 0x40, RZ ;  /* 0x000000401b047824 */ /* 0x001fe200078e00ff */
[----:B------:R-:W-:-:S04]  /*03f0*/  SHF.R.U32.HI R5, RZ, 0x4, R27 ;  /* 0x00000004ff057819 */ /* 0x000fc8000001161b */
[----:B------:R-:W-:Y:S02]  /*0400*/  SGXT.U32 R5, R5, 0x3 ;  /* 0x000000030505781a */ /* 0x000fe40000000000 */
[----:B------:R-:W-:-:S04]  /*0410*/  LOP3.LUT R4, R4, 0x3c0, RZ, 0xc0, !PT ;  /* 0x000003c004047812 */ /* 0x000fc800078ec0ff */
[C---:B------:R-:W-:Y:S02]  /*0420*/  LOP3.LUT R5, R4.reuse, R5, RZ, 0xfc, !PT ;  /* 0x0000000504057212 */ /* 0x040fe400078efcff */
[----:B------:R-:W-:-:S05]  /*0430*/  LEA.HI R4, R4, UR4, RZ, 0x1e ;  /* 0x0000000404047c11 */ /* 0x000fca000f8ff0ff */
[----:B------:R-:W-:Y:S01]  /*0440*/  IMAD R11, R5, 0x4, R4 ;  /* 0x00000004050b7824 */ /* 0x000fe200078e0204 */
[C---:B------:R-:W-:Y:S01]  /*0450*/  LOP3.LUT R2, R27.reuse, 0x70, RZ, 0xc0, !PT ;  /* 0x000000701b027812 */ /* 0x040fe200078ec0ff */
[----:B------:R-:W-:-:S04]  /*0460*/  IMAD.SHL.U32 R8, R27, 0x4, RZ ;  /* 0x000000041b087824 */ /* 0x000fc800078e00ff */
[----:B------:R-:W-:Y:S01]  /*0470*/  VIADD R3, R2, UR4 ;  /* 0x0000000402037c36 */ /* 0x000fe20008000000 */
[----:B------:R-:W-:-:S05]  /*0480*/  LOP3.LUT R8, R8, 0x1fc, RZ, 0xc0, !PT ;  /* 0x000001fc08087812 */ /* 0x000fca00078ec0ff */
[----:B------:R-:W-:Y:S02]  /*0490*/  IMAD R4, R8, 0x4, R3 ;  /* 0x0000000408047824 */ /* 0x000fe400078e0203 */
[----:B------:R-:W0:Y:S01]  /*04a0*/  LDC.64 R2, c[0x0][0x218] ;  /* 0x00008600ff027b82 */ /* 0x000e220000000a00 */
[----:B------:R-:W-:-:S05]  /*04b0*/  IMAD.SHL.U32 R9, R0, 0x4, RZ ;  /* 0x0000000400097824 */ /* 0x000fca00078e00ff */
[----:B------:R-:W-:Y:S02]  /*04c0*/  LOP3.LUT R9, R16, 0x3c, R9, 0xf8, !PT ;  /* 0x0000003c10097812 */ /* 0x000fe400078ef809 */
[----:B------:R-:W-:Y:S02]  /*04d0*/  LOP3.LUT R0, R17, R19, RZ, 0xfc, !PT ;  /* 0x0000001311007212 */ /* 0x000fe400078efcff */
[----:B------:R-:W-:Y:S02]  /*04e0*/  SHF.R.U32.HI R10, RZ, 0x2, R9 ;  /* 0x00000002ff0a7819 */ /* 0x000fe40000011609 */
[----:B------:R-:W-:Y:S02]  /*04f0*/  ISETP.GE.AND P0, PT, R9, 0x80, PT ;  /* 0x000000800900780c */ /* 0x000fe40003f06270 */
[----:B------:R-:W-:Y:S01]  /*0500*/  LOP3.LUT R17, R17, 0x8, R19, 0xfe, !PT ;  /* 0x0000000811117812 */ /* 0x000fe200078efe13 */
[----:B------:R-:W-:Y:S01]  /*0510*/  IMAD R9, R10, 0x24, RZ ;  /* 0x000000240a097824 */ /* 0x000fe200078e02ff */
[----:B------:R-:W-:-:S02]  /*0520*/  LOP3.LUT R12, R8, 0x200, RZ, 0xfc, !PT ;  /* 0x00000200080c7812 */ /* 0x000fc400078efcff */
[----:B------:R-:W-:Y:S02]  /*0530*/  ISETP.LT.AND P1, PT, R0, 0x9, !P0 ;  /* 0x000000090000780c */ /* 0x000fe40004721270 */
[----:B------:R-:W-:Y:S02]  /*0540*/  ISETP.LT.AND P0, PT, R17, 0x9, !P0 ;  /* 0x000000091100780c */ /* 0x000fe40004701270 */
[----:B------:R-:W-:-:S04]  /*0550*/  SHF.R.U32.HI R12, RZ, 0x2, R12 ;  /* 0x00000002ff0c7819 */ /* 0x000fc8000001160c */
[----:B------:R-:W-:-:S05]  /*0560*/  LOP3.LUT R12, R12, 0xf0, RZ, 0xc0, !PT ;  /* 0x000000f00c0c7812 */ /* 0x000fca00078ec0ff */
[----:B------:R-:W-:-:S04]  /*0570*/  VIADD R13, R12, UR4 ;  /* 0x000000040c0d7c36 */ /* 0x000fc80008000000 */
[----:B------:R-:W-:Y:S01]  /*0580*/  IMAD R13, R8, 0x4, R13 ;  /* 0x00000004080d7824 */ /* 0x000fe200078e020d */
[----:B--2---:R-:W-:Y:S04]  /*0590*/  STS [R11+0x20], R18 ;  /* 0x000020120b007388 */ /* 0x004fe80000000800 */
[----:B---3--:R-:W-:Y:S04]  /*05a0*/  STS [R11+0x60], R20 ;  /* 0x000060140b007388 */ /* 0x008fe80000000800 */
[----:B----4-:R-:W-:Y:S04]  /*05b0*/  STS [R11+0x80], R21 ;  /* 0x000080150b007388 */ /* 0x010fe80000000800 */
[----:B-----5:R-:W-:Y:S04]  /*05c0*/  STS [R11+0xc0], R24 ;  /* 0x0000c0180b007388 */ /* 0x020fe80000000800 */
[----:B------:R-:W-:Y:S04]  /*05d0*/  STS [R11+0x40], R22 ;  /* 0x000040160b007388 */ /* 0x000fe80000000800 */
[----:B------:R-:W-:Y:S04]  /*05e0*/  STS [R11+0xa0], R23 ;  /* 0x0000a0170b007388 */ /* 0x000fe80000000800 */
[----:B------:R-:W-:Y:S04]  /*05f0*/  STS [R11], R26 ;  /* 0x0000001a0b007388 */ /* 0x000fe80000000800 */
[----:B------:R1:W-:Y:S01]  /*0600*/  STS [R11+0xe0], R25 ;  /* 0x0000e0190b007388 */ /* 0x0003e20000000800 */
[----:B------:R-:W-:Y:S06]  /*0610*/  BAR.SYNC.DEFER_BLOCKING 0x0 ;  /* 0x0000000000007b1d */ /* 0x000fec0000010000 */
[----:B------:R-:W2:Y:S01]  /*0620*/  LDS.128 R4, [R4] ;  /* 0x0000000004047984 */ /* 0x000ea20000000c00 */
[----:B-1----:R-:W-:-:S04]  /*0630*/  IMAD R11, R0, 0x4, R9 ;  /* 0x00000004000b7824 */ /* 0x002fc800078e0209 */
[----:B0-----:R-:W-:-:S05]  /*0640*/  IMAD.WIDE R10, R11, 0x4, R2 ;  /* 0x000000040b0a7825 */ /* 0x001fca00078e0202 */
[----:B--2---:R0:W-:Y:S02]  /*0650*/  @P1 STG.E.128 desc[UR6][R10.64], R4 ;  /* 0x000000040a001986 */ /* 0x0041e4000c101d06 */
[----:B0-----:R-:W-:Y:S05]  /*0660*/  @!P0 EXIT ;  /* 0x000000000000894d */ /* 0x001fea0003800000 */
[----:B------:R-:W0:Y:S01]  /*0670*/  LDS.128 R12, [R13+0x800] ;  /* 0x000800000d0c7984 */ /* 0x000e220000000c00 */
[----:B------:R-:W-:-:S04]  /*0680*/  IMAD R9, R17, 0x4, R9 ;  /* 0x0000000411097824 */ /* 0x000fc800078e0209 */
[----:B------:R-:W-:-:S05]  /*0690*/  IMAD.WIDE R2, R9, 0x4, R2 ;  /* 0x0000000409027825 */ /* 0x000fca00078e0202 */
[----:B0-----:R-:W-:Y:S01]  /*06a0*/  STG.E.128 desc[UR6][R2.64], R12 ;  /* 0x0000000c02007986 */ /* 0x001fe2000c101d06 */
[----:B------:R-:W-:Y:S05]  /*06b0*/  EXIT ;  /* 0x000000000000794d */ /* 0x000fea0003800000 */
.L_x_0:
[----:B------:R-:W-:-:S00]  /*06c0*/  BRA `(.L_x_0) ;  /* 0xfffffffc00fc7947 */ /* 0x000fc0000383ffff */
[----:B------:R-:W-:-:S00]  /*06d0*/  NOP ;  /* 0x0000000000007918 */ /* 0x000fc00000000000 */
        /* <DEDUP_REMOVED lines=10> */
.L_x_1:


//--------------------- .nv.shared.triton_poi_fused_0 --------------------------
	.section	.nv.shared.triton_poi_fused_0,"aw",@nobits
	.sectionflags	@""
	.align	16
	.zero		1024


//--------------------- .nv.constant0.triton_poi_fused_0 --------------------------
	.section	.nv.constant0.triton_poi_fused_0,"a",@progbits
	.sectionflags	@""
	.align	4
.nv.constant0.triton_poi_fused_0:
	.zero		552
